//
// Generated by NVIDIA NVVM Compiler
//
// Compiler Build ID: CL-36424714
// Cuda compilation tools, release 13.0, V13.0.88
// Based on NVVM 20.0.0
//

.version 9.0
.target sm_100
.address_size 64

	// .globl	_Z9addKernelPiS_S_S_S_

.visible .entry _Z9addKernelPiS_S_S_S_(
	.param .u64 .ptr .align 1 _Z9addKernelPiS_S_S_S__param_0,
	.param .u64 .ptr .align 1 _Z9addKernelPiS_S_S_S__param_1,
	.param .u64 .ptr .align 1 _Z9addKernelPiS_S_S_S__param_2,
	.param .u64 .ptr .align 1 _Z9addKernelPiS_S_S_S__param_3,
	.param .u64 .ptr .align 1 _Z9addKernelPiS_S_S_S__param_4
)
{
	.reg .pred 	%p<4>;
	.reg .b32 	%r<20>;
	.reg .b64 	%rd<15>;

	ld.param.u64 	%rd6, [_Z9addKernelPiS_S_S_S__param_0];
	ld.param.u64 	%rd7, [_Z9addKernelPiS_S_S_S__param_1];
	ld.param.u64 	%rd8, [_Z9addKernelPiS_S_S_S__param_2];
	ld.param.u64 	%rd9, [_Z9addKernelPiS_S_S_S__param_3];
	ld.param.u64 	%rd10, [_Z9addKernelPiS_S_S_S__param_4];
	cvta.to.global.u64 	%rd1, %rd10;
	mov.u32 	%r8, %ntid.x;
	mov.u32 	%r9, %ctaid.x;
	mov.u32 	%r10, %tid.x;
	mad.lo.s32 	%r11, %r8, %r9, %r10;
	ld.global.u32 	%r19, [%rd1];
	mul.lo.s32 	%r2, %r19, %r11;
	setp.lt.s32 	%p1, %r19, 1;
	@%p1 bra 	$L__BB0_5;
	cvta.to.global.u64 	%rd2, %rd9;
	cvta.to.global.u64 	%rd3, %rd7;
	cvta.to.global.u64 	%rd4, %rd8;
	cvta.to.global.u64 	%rd5, %rd6;
	mov.u32 	%r18, %r2;
$L__BB0_2:
	ld.global.u32 	%r12, [%rd2];
	setp.ge.s32 	%p2, %r18, %r12;
	@%p2 bra 	$L__BB0_4;
	mul.wide.s32 	%rd11, %r18, 4;
	add.s64 	%rd12, %rd3, %rd11;
	ld.global.u32 	%r13, [%rd12];
	add.s64 	%rd13, %rd4, %rd11;
	ld.global.u32 	%r14, [%rd13];
	add.s32 	%r15, %r14, %r13;
	add.s64 	%rd14, %rd5, %rd11;
	st.global.u32 	[%rd14], %r15;
	ld.global.u32 	%r19, [%rd1];
$L__BB0_4:
	add.s32 	%r18, %r18, 1;
	add.s32 	%r16, %r19, %r2;
	setp.lt.s32 	%p3, %r18, %r16;
	@%p3 bra 	$L__BB0_2;
$L__BB0_5:
	ret;

}


// ===== COMPILED SASS (sm_100) =====

	.target	sm_100

	.elftype	@"ET_EXEC"


//--------------------- .note.nv.tkinfo           --------------------------
	.section	.note.nv.tkinfo,"",@"SHT_NOTE"
	.sectionflags	@"SHF_NOTE_NV_TKINFO"
	.tkinfo
        /*0018*/ 	.word	0x00000002
        /*0030*/ 	.string	""
        /*0030*/ 	.string	"ptxas"
        /*0030*/ 	.string	"Cuda compilation tools, release 13.0, V13.0.88"
        /*0030*/ 	.string	"Build cuda_13.0.r13.0/compiler.36424714_0"
        /*0030*/ 	.string	"-arch sm_100 -m 64 "



//--------------------- .note.nv.cuinfo           --------------------------
	.section	.note.nv.cuinfo,"",@"SHT_NOTE"
	.sectionflags	@"SHF_NOTE_NV_CUINFO"
        /*0018*/ 	.short	0x0002
        /*001a*/ 	.short	0x0064
        /*001c*/ 	.short	0x0082
	.zero		2


//--------------------- .nv.info                  --------------------------
	.section	.nv.info,"",@"SHT_CUDA_INFO"
	.align	4


	//----- nvinfo : EIATTR_REGCOUNT
	.align		4
        /*0000*/ 	.byte	0x04, 0x2f
        /*0002*/ 	.short	(.L_1 - .L_0)
	.align		4
.L_0:
        /*0004*/ 	.word	index@(_Z9addKernelPiS_S_S_S_)
        /*0008*/ 	.word	0x00000018


	//----- nvinfo : EIATTR_FRAME_SIZE
	.align		4
.L_1:
        /*000c*/ 	.byte	0x04, 0x11
        /*000e*/ 	.short	(.L_3 - .L_2)
	.align		4
.L_2:
        /*0010*/ 	.word	index@(_Z9addKernelPiS_S_S_S_)
        /*0014*/ 	.word	0x00000000


	//----- nvinfo : EIATTR_MIN_STACK_SIZE
	.align		4
.L_3:
        /*0018*/ 	.byte	0x04, 0x12
        /*001a*/ 	.short	(.L_5 - .L_4)
	.align		4
.L_4:
        /*001c*/ 	.word	index@(_Z9addKernelPiS_S_S_S_)
        /*0020*/ 	.word	0x00000000
.L_5:


//--------------------- .nv.compat                --------------------------
	.section	.nv.compat,"",@"SHT_CUDA_COMPAT_INFO"
	.align	4
        /*0000*/ 	.byte	0x02, 0x09, 0x00, 0x00, 0x02, 0x02, 0x01, 0x00, 0x02, 0x05, 0x05, 0x00, 0x03, 0x07, 0x01, 0x01
        /*0010*/ 	.byte	0x02, 0x03, 0x00, 0x00, 0x02, 0x06, 0x01, 0x00, 0x04, 0x0b, 0x08, 0x00, 0x09, 0x00, 0x00, 0x00
        /*0020*/ 	.byte	0x00, 0x00, 0x00, 0x00


//--------------------- .nv.info._Z9addKernelPiS_S_S_S_ --------------------------
	.section	.nv.info._Z9addKernelPiS_S_S_S_,"",@"SHT_CUDA_INFO"
	.sectionflags	@""
	.align	4


	//----- nvinfo : EIATTR_CUDA_API_VERSION
	.align		4
        /*0000*/ 	.byte	0x04, 0x37
        /*0002*/ 	.short	(.L_7 - .L_6)
.L_6:
        /*0004*/ 	.word	0x00000082


	//----- nvinfo : EIATTR_KPARAM_INFO
	.align		4
.L_7:
        /*0008*/ 	.byte	0x04, 0x17
        /*000a*/ 	.short	(.L_9 - .L_8)
.L_8:
        /*000c*/ 	.word	0x00000000
        /*0010*/ 	.short	0x0004
        /*0012*/ 	.short	0x0020
        /*0014*/ 	.byte	0x00, 0xf5, 0x21, 0x00


	//----- nvinfo : EIATTR_KPARAM_INFO
	.align		4
.L_9:
        /*0018*/ 	.byte	0x04, 0x17
        /*001a*/ 	.short	(.L_11 - .L_10)
.L_10:
        /*001c*/ 	.word	0x00000000
        /*0020*/ 	.short	0x0003
        /*0022*/ 	.short	0x0018
        /*0024*/ 	.byte	0x00, 0xf5, 0x21, 0x00


	//----- nvinfo : EIATTR_KPARAM_INFO
	.align		4
.L_11:
        /*0028*/ 	.byte	0x04, 0x17
        /*002a*/ 	.short	(.L_13 - .L_12)
.L_12:
        /*002c*/ 	.word	0x00000000
        /*0030*/ 	.short	0x0002
        /*0032*/ 	.short	0x0010
        /*0034*/ 	.byte	0x00, 0xf5, 0x21, 0x00


	//----- nvinfo : EIATTR_KPARAM_INFO
	.align		4
.L_13:
        /*0038*/ 	.byte	0x04, 0x17
        /*003a*/ 	.short	(.L_15 - .L_14)
.L_14:
        /*003c*/ 	.word	0x00000000
        /*0040*/ 	.short	0x0001
        /*0042*/ 	.short	0x0008
        /*0044*/ 	.byte	0x00, 0xf5, 0x21, 0x00


	//----- nvinfo : EIATTR_KPARAM_INFO
	.align		4
.L_15:
        /*0048*/ 	.byte	0x04, 0x17
        /*004a*/ 	.short	(.L_17 - .L_16)
.L_16:
        /*004c*/ 	.word	0x00000000
        /*0050*/ 	.short	0x0000
        /*0052*/ 	.short	0x0000
        /*0054*/ 	.byte	0x00, 0xf5, 0x21, 0x00


	//----- nvinfo : EIATTR_SPARSE_MMA_MASK
	.align		4
.L_17:
        /*0058*/ 	.byte	0x03, 0x50
        /*005a*/ 	.short	0x0000


	//----- nvinfo : EIATTR_MAXREG_COUNT
	.align		4
        /*005c*/ 	.byte	0x03, 0x1b
        /*005e*/ 	.short	0x00ff


	//----- nvinfo : EIATTR_MERCURY_ISA_VERSION
	.align		4
        /*0060*/ 	.byte	0x03, 0x5f
        /*0062*/ 	.short	0x0101


	//----- nvinfo : EIATTR_VRC_CTA_INIT_COUNT
	.align		4
        /*0064*/ 	.byte	0x02, 0x4a
	.zero		1
	.zero		1


	//----- nvinfo : EIATTR_EXIT_INSTR_OFFSETS
	.align		4
        /*0068*/ 	.byte	0x04, 0x1c
        /*006a*/ 	.short	(.L_19 - .L_18)


	//   ....[0]....
.L_18:
        /*006c*/ 	.word	0x00000080


	//   ....[1]....
        /*0070*/ 	.word	0x00000220


	//----- nvinfo : EIATTR_CRS_STACK_SIZE
	.align		4
.L_19:
        /*0074*/ 	.byte	0x04, 0x1e
        /*0076*/ 	.short	(.L_21 - .L_20)
.L_20:
        /*0078*/ 	.word	0x00000000


	//----- nvinfo : EIATTR_CBANK_PARAM_SIZE
	.align		4
.L_21:
        /*007c*/ 	.byte	0x03, 0x19
        /*007e*/ 	.short	0x0028


	//----- nvinfo : EIATTR_PARAM_CBANK
	.align		4
        /*0080*/ 	.byte	0x04, 0x0a
        /*0082*/ 	.short	(.L_23 - .L_22)
	.align		4
.L_22:
        /*0084*/ 	.word	index@(.nv.constant0._Z9addKernelPiS_S_S_S_)
        /*0088*/ 	.short	0x0380
        /*008a*/ 	.short	0x0028


	//----- nvinfo : EIATTR_SW_WAR
	.align		4
.L_23:
        /*008c*/ 	.byte	0x04, 0x36
        /*008e*/ 	.short	(.L_25 - .L_24)
.L_24:
        /*0090*/ 	.word	0x00000008
.L_25:


//--------------------- .nv.callgraph             --------------------------
	.section	.nv.callgraph,"",@"SHT_CUDA_CALLGRAPH"
	.align	4
	.sectionentsize	8
	.align		4
        /*0000*/ 	.word	0x00000000
	.align		4
        /*0004*/ 	.word	0xffffffff
	.align		4
        /*0008*/ 	.word	0x00000000
	.align		4
        /*000c*/ 	.word	0xfffffffe
	.align		4
        /*0010*/ 	.word	0x00000000
	.align		4
        /*0014*/ 	.word	0xfffffffd
	.align		4
        /*0018*/ 	.word	0x00000000
	.align		4
        /*001c*/ 	.word	0xfffffffc


//--------------------- .text._Z9addKernelPiS_S_S_S_ --------------------------
	.section	.text._Z9addKernelPiS_S_S_S_,"ax",@progbits
	.align	128
        .global         _Z9addKernelPiS_S_S_S_
        .type           _Z9addKernelPiS_S_S_S_,@function
        .size           _Z9addKernelPiS_S_S_S_,(.L_x_4 - _Z9addKernelPiS_S_S_S_)
        .other          _Z9addKernelPiS_S_S_S_,@"STO_CUDA_ENTRY STV_DEFAULT"
_Z9addKernelPiS_S_S_S_:
.text._Z9addKernelPiS_S_S_S_:
[----:B------:R-:W-:Y:S08]  /*0000*/  LDC R1, c[0x0][0x37c] ;  /* 0x0000df00ff017b82 */ /* 0x000ff00000000800 */
[----:B------:R-:W0:Y:S01]  /*0010*/  LDC.64 R2, c[0x0][0x3a0] ;  /* 0x0000e800ff027b82 */ /* 0x000e220000000a00 */
[----:B------:R-:W0:Y:S02]  /*0020*/  LDCU.64 UR4, c[0x0][0x358] ;  /* 0x00006b00ff0477ac */ /* 0x000e240008000a00 */
[----:B0-----:R-:W2:Y:S01]  /*0030*/  LDG.E R9, desc[UR4][R2.64] ;  /* 0x0000000402097981 */ /* 0x001ea2000c1e1900 */
[----:B------:R-:W0:Y:S01]  /*0040*/  LDCU UR6, c[0x0][0x360] ;  /* 0x00006c00ff0677ac */ /* 0x000e220008000800 */
[----:B------:R-:W1:Y:S01]  /*0050*/  S2R R0, SR_CTAID.X ;  /* 0x0000000000007919 */ /* 0x000e620000002500 */
[----:B------:R-:W3:Y:S01]  /*0060*/  S2R R11, SR_TID.X ;  /* 0x00000000000b7919 */ /* 0x000ee20000002100 */
[----:B--2---:R-:W-:-:S13]  /*0070*/  ISETP.GE.AND P0, PT, R9, 0x1, PT ;  /* 0x000000010900780c */ /* 0x004fda0003f06270 */
[----:B01-3--:R-:W-:Y:S05]  /*0080*/  @!P0 EXIT ;  /* 0x000000000000894d */ /* 0x00bfea0003800000 */
[----:B------:R-:W0:Y:S01]  /*0090*/  LDC.64 R18, c[0x0][0x398] ;  /* 0x0000e600ff127b82 */ /* 0x000e220000000a00 */
[----:B------:R-:W-:-:S04]  /*00a0*/  IMAD R0, R0, UR6, R11 ;  /* 0x0000000600007c24 */ /* 0x000fc8000f8e020b */
[----:B------:R-:W-:-:S03]  /*00b0*/  IMAD R0, R0, R9, RZ ;  /* 0x0000000900007224 */ /* 0x000fc600078e02ff */
[----:B------:R-:W1:Y:S02]  /*00c0*/  LDC.64 R2, c[0x0][0x390] ;  /* 0x0000e400ff027b82 */ /* 0x000e640000000a00 */
[----:B------:R-:W-:-:S06]  /*00d0*/  MOV R17, R0 ;  /* 0x0000000000117202 */ /* 0x000fcc0000000f00 */
[----:B------:R-:W2:Y:S08]  /*00e0*/  LDC.64 R4, c[0x0][0x380] ;  /* 0x0000e000ff047b82 */ /* 0x000eb00000000a00 */
[----:B------:R-:W3:Y:S02]  /*00f0*/  LDC.64 R6, c[0x0][0x388] ;  /* 0x0000e200ff067b82 */ /* 0x000ee40000000a00 */
.L_x_2:
[----:B0---4-:R-:W4:Y:S01]  /*0100*/  LDG.E R8, desc[UR4][R18.64] ;  /* 0x0000000412087981 */ /* 0x011f22000c1e1900 */
[----:B------:R-:W-:Y:S01]  /*0110*/  BSSY.RECONVERGENT B0, `(.L_x_0) ;  /* 0x000000c000007945 */ /* 0x000fe20003800200 */
[----:B----4-:R-:W-:-:S13]  /*0120*/  ISETP.GE.AND P0, PT, R17, R8, PT ;  /* 0x000000081100720c */ /* 0x010fda0003f06270 */
[----:B------:R-:W-:Y:S05]  /*0130*/  @P0 BRA `(.L_x_1) ;  /* 0x0000000000240947 */ /* 0x000fea0003800000 */
[----:B---3--:R-:W-:-:S04]  /*0140*/  IMAD.WIDE R8, R17, 0x4, R6 ;  /* 0x0000000411087825 */ /* 0x008fc800078e0206 */
[C---:B-1----:R-:W-:Y:S02]  /*0150*/  IMAD.WIDE R10, R17.reuse, 0x4, R2 ;  /* 0x00000004110a7825 */ /* 0x042fe400078e0202 */
[----:B------:R-:W3:Y:S04]  /*0160*/  LDG.E R8, desc[UR4][R8.64] ;  /* 0x0000000408087981 */ /* 0x000ee8000c1e1900 */
[----:B------:R-:W3:Y:S01]  /*0170*/  LDG.E R11, desc[UR4][R10.64] ;  /* 0x000000040a0b7981 */ /* 0x000ee2000c1e1900 */
[----:B------:R-:W0:Y:S01]  /*0180*/  LDC.64 R14, c[0x0][0x3a0] ;  /* 0x0000e800ff0e7b82 */ /* 0x000e220000000a00 */
[----:B--2---:R-:W-:Y:S01]  /*0190*/  IMAD.WIDE R12, R17, 0x4, R4 ;  /* 0x00000004110c7825 */ /* 0x004fe200078e0204 */
[----:B---3--:R-:W-:-:S05]  /*01a0*/  IADD3 R21, PT, PT, R8, R11, RZ ;  /* 0x0000000b08157210 */ /* 0x008fca0007ffe0ff */
[----:B------:R4:W-:Y:S04]  /*01b0*/  STG.E desc[UR4][R12.64], R21 ;  /* 0x000000150c007986 */ /* 0x0009e8000c101904 */
[----:B0-----:R4:W5:Y:S02]  /*01c0*/  LDG.E R9, desc[UR4][R14.64] ;  /* 0x000000040e097981 */ /* 0x001964000c1e1900 */
.L_x_1:
[----:B------:R-:W-:Y:S05]  /*01d0*/  BSYNC.RECONVERGENT B0 ;  /* 0x0000000000007941 */ /* 0x000fea0003800200 */
.L_x_0:
[----:B------:R-:W-:Y:S02]  /*01e0*/  IADD3 R17, PT, PT, R17, 0x1, RZ ;  /* 0x0000000111117810 */ /* 0x000fe40007ffe0ff */
[----:B-----5:R-:W-:-:S04]  /*01f0*/  IADD3 R8, PT, PT, R0, R9, RZ ;  /* 0x0000000900087210 */ /* 0x020fc80007ffe0ff */
[----:B------:R-:W-:-:S13]  /*0200*/  ISETP.GE.AND P0, PT, R17, R8, PT ;  /* 0x000000081100720c */ /* 0x000fda0003f06270 */
[----:B------:R-:W-:Y:S05]  /*0210*/  @!P0 BRA `(.L_x_2) ;  /* 0xfffffffc00b88947 */ /* 0x000fea000383ffff */
[----:B------:R-:W-:Y:S05]  /*0220*/  EXIT ;  /* 0x000000000000794d */ /* 0x000fea0003800000 */
.L_x_3:
[----:B------:R-:W-:-:S00]  /*0230*/  BRA `(.L_x_3) ;  /* 0xfffffffc00fc7947 */ /* 0x000fc0000383ffff */
[----:B------:R-:W-:-:S00]  /*0240*/  NOP ;  /* 0x0000000000007918 */ /* 0x000fc00000000000 */
        /* <DEDUP_REMOVED lines=11> */
.L_x_4:


//--------------------- .nv.shared.reserved.0     --------------------------
	.section	.nv.shared.reserved.0,"aw",@nobits
	.weak		__nv_reservedSMEM_offset_0_alias
	.size		__nv_reservedSMEM_offset_0_alias, 0, 64
	.other		__nv_reservedSMEM_offset_0_alias,@"STO_CUDA_RESERVED_SHARED STV_DEFAULT"
__nv_reservedSMEM_offset_0_alias:
	.zero		0
	.zero		64


//--------------------- .nv.constant0._Z9addKernelPiS_S_S_S_ --------------------------
	.section	.nv.constant0._Z9addKernelPiS_S_S_S_,"a",@progbits
	.sectionflags	@""
	.align	4
.nv.constant0._Z9addKernelPiS_S_S_S_:
	.zero		936


//--------------------- SYMBOLS --------------------------

	.type		.nv.reservedSmem.offset0,@object
	.size		.nv.reservedSmem.offset0,0x4
